//
// Generated by NVIDIA NVVM Compiler
//
// Compiler Build ID: CL-36424714
// Cuda compilation tools, release 13.0, V13.0.88
// Based on NVVM 20.0.0
//

.version 9.0
.target sm_100
.address_size 64

	// .globl	_Z14hello_from_gpuv
.extern .func  (.param .b32 func_retval0) vprintf
(
	.param .b64 vprintf_param_0,
	.param .b64 vprintf_param_1
)
;
.global .align 1 .b8 $str[29] = {72, 101, 108, 108, 111, 32, 87, 111, 114, 108, 100, 32, 102, 114, 111, 109, 32, 116, 104, 114, 101, 97, 100, 32, 37, 100, 33, 10};

.visible .entry _Z14hello_from_gpuv()
{
	.local .align 8 .b8 	__local_depot0[8];
	.reg .b64 	%SP;
	.reg .b64 	%SPL;
	.reg .b32 	%r<4>;
	.reg .b64 	%rd<5>;

	mov.u64 	%SPL, __local_depot0;
	cvta.local.u64 	%SP, %SPL;
	add.u64 	%rd1, %SP, 0;
	add.u64 	%rd2, %SPL, 0;
	mov.u32 	%r1, %tid.x;
	st.local.u32 	[%rd2], %r1;
	mov.u64 	%rd3, $str;
	cvta.global.u64 	%rd4, %rd3;
	{ // callseq 0, 0
	.param .b64 param0;
	st.param.b64 	[param0], %rd4;
	.param .b64 param1;
	st.param.b64 	[param1], %rd1;
	.param .b32 retval0;
	call.uni (retval0), 
	vprintf, 
	(
	param0, 
	param1
	);
	ld.param.b32 	%r2, [retval0];
	} // callseq 0
	ret;

}


// ===== COMPILED SASS (sm_100) =====

	.target	sm_100

	.elftype	@"ET_EXEC"


//--------------------- .note.nv.tkinfo           --------------------------
	.section	.note.nv.tkinfo,"",@"SHT_NOTE"
	.sectionflags	@"SHF_NOTE_NV_TKINFO"
	.tkinfo
        /*0018*/ 	.word	0x00000002
        /*0030*/ 	.string	""
        /*0030*/ 	.string	"ptxas"
        /*0030*/ 	.string	"Cuda compilation tools, release 13.0, V13.0.88"
        /*0030*/ 	.string	"Build cuda_13.0.r13.0/compiler.36424714_0"
        /*0030*/ 	.string	"-arch sm_100 -m 64 "



//--------------------- .note.nv.cuinfo           --------------------------
	.section	.note.nv.cuinfo,"",@"SHT_NOTE"
	.sectionflags	@"SHF_NOTE_NV_CUINFO"
        /*0018*/ 	.short	0x0002
        /*001a*/ 	.short	0x0064
        /*001c*/ 	.short	0x0082
	.zero		2


//--------------------- .nv.info                  --------------------------
	.section	.nv.info,"",@"SHT_CUDA_INFO"
	.align	4


	//----- nvinfo : EIATTR_REGCOUNT
	.align		4
        /*0000*/ 	.byte	0x04, 0x2f
        /*0002*/ 	.short	(.L_2 - .L_1)
	.align		4
.L_1:
        /*0004*/ 	.word	index@(_Z14hello_from_gpuv)
        /*0008*/ 	.word	0x00000018


	//----- nvinfo : EIATTR_FRAME_SIZE
	.align		4
.L_2:
        /*000c*/ 	.byte	0x04, 0x11
        /*000e*/ 	.short	(.L_4 - .L_3)
	.align		4
.L_3:
        /*0010*/ 	.word	index@(_Z14hello_from_gpuv)
        /*0014*/ 	.word	0x00000008


	//----- nvinfo : EIATTR_MIN_STACK_SIZE
	.align		4
.L_4:
        /*0018*/ 	.byte	0x04, 0x12
        /*001a*/ 	.short	(.L_6 - .L_5)
	.align		4
.L_5:
        /*001c*/ 	.word	index@(_Z14hello_from_gpuv)
        /*0020*/ 	.word	0x00000008
.L_6:


//--------------------- .nv.compat                --------------------------
	.section	.nv.compat,"",@"SHT_CUDA_COMPAT_INFO"
	.align	4
        /*0000*/ 	.byte	0x02, 0x09, 0x00, 0x00, 0x02, 0x02, 0x01, 0x00, 0x02, 0x05, 0x05, 0x00, 0x03, 0x07, 0x01, 0x01
        /*0010*/ 	.byte	0x02, 0x03, 0x00, 0x00, 0x02, 0x06, 0x01, 0x00, 0x04, 0x0b, 0x08, 0x00, 0x09, 0x00, 0x00, 0x00
        /*0020*/ 	.byte	0x00, 0x00, 0x00, 0x00


//--------------------- .nv.info._Z14hello_from_gpuv --------------------------
	.section	.nv.info._Z14hello_from_gpuv,"",@"SHT_CUDA_INFO"
	.sectionflags	@""
	.align	4


	//----- nvinfo : EIATTR_CUDA_API_VERSION
	.align		4
        /*0000*/ 	.byte	0x04, 0x37
        /*0002*/ 	.short	(.L_8 - .L_7)
.L_7:
        /*0004*/ 	.word	0x00000082


	//----- nvinfo : EIATTR_SPARSE_MMA_MASK
	.align		4
.L_8:
        /*0008*/ 	.byte	0x03, 0x50
        /*000a*/ 	.short	0x0000


	//----- nvinfo : EIATTR_MAXREG_COUNT
	.align		4
        /*000c*/ 	.byte	0x03, 0x1b
        /*000e*/ 	.short	0x00ff


	//----- nvinfo : EIATTR_EXTERNS
	.align		4
        /*0010*/ 	.byte	0x04, 0x0f
        /*0012*/ 	.short	(.L_10 - .L_9)


	//   ....[0]....
	.align		4
.L_9:
        /*0014*/ 	.word	index@(vprintf)


	//----- nvinfo : EIATTR_MERCURY_ISA_VERSION
	.align		4
.L_10:
        /*0018*/ 	.byte	0x03, 0x5f
        /*001a*/ 	.short	0x0101


	//----- nvinfo : EIATTR_VRC_CTA_INIT_COUNT
	.align		4
        /*001c*/ 	.byte	0x02, 0x4a
	.zero		1
	.zero		1


	//----- nvinfo : EIATTR_SYSCALL_OFFSETS
	.align		4
        /*0020*/ 	.byte	0x04, 0x46
        /*0022*/ 	.short	(.L_12 - .L_11)


	//   ....[0]....
.L_11:
        /*0024*/ 	.word	0x000000e0


	//----- nvinfo : EIATTR_EXIT_INSTR_OFFSETS
	.align		4
.L_12:
        /*0028*/ 	.byte	0x04, 0x1c
        /*002a*/ 	.short	(.L_14 - .L_13)


	//   ....[0]....
.L_13:
        /*002c*/ 	.word	0x000000f0


	//----- nvinfo : EIATTR_SW_WAR
	.align		4
.L_14:
        /*0030*/ 	.byte	0x04, 0x36
        /*0032*/ 	.short	(.L_16 - .L_15)
.L_15:
        /*0034*/ 	.word	0x00000008
.L_16:


//--------------------- .nv.callgraph             --------------------------
	.section	.nv.callgraph,"",@"SHT_CUDA_CALLGRAPH"
	.align	4
	.sectionentsize	8
	.align		4
        /*0000*/ 	.word	0x00000000
	.align		4
        /*0004*/ 	.word	0xffffffff
	.align		4
        /*0008*/ 	.word	index@(_Z14hello_from_gpuv)
	.align		4
        /*000c*/ 	.word	index@(vprintf)
	.align		4
        /*0010*/ 	.word	0x00000000
	.align		4
        /*0014*/ 	.word	0xfffffffe
	.align		4
        /*0018*/ 	.word	0x00000000
	.align		4
        /*001c*/ 	.word	0xfffffffd
	.align		4
        /*0020*/ 	.word	0x00000000
	.align		4
        /*0024*/ 	.word	0xfffffffc


//--------------------- .nv.constant4             --------------------------
	.section	.nv.constant4,"a",@progbits
	.align	8
	.align		8
.nv.constant4:
        /*0000*/ 	.dword	vprintf
	.align		8
        /*0008*/ 	.dword	$str


//--------------------- .text._Z14hello_from_gpuv --------------------------
	.section	.text._Z14hello_from_gpuv,"ax",@progbits
	.align	128
        .global         _Z14hello_from_gpuv
        .type           _Z14hello_from_gpuv,@function
        .size           _Z14hello_from_gpuv,(.L_x_2 - _Z14hello_from_gpuv)
        .other          _Z14hello_from_gpuv,@"STO_CUDA_ENTRY STV_DEFAULT"
_Z14hello_from_gpuv:
.text._Z14hello_from_gpuv:
[----:B------:R-:W0:Y:S01]  /*0000*/  LDC R1, c[0x0][0x37c] ;  /* 0x0000df00ff017b82 */ /* 0x000e220000000800 */
[----:B------:R-:W1:Y:S01]  /*0010*/  S2R R8, SR_TID.X ;  /* 0x0000000000087919 */ /* 0x000e620000002100 */
[----:B0-----:R-:W-:Y:S01]  /*0020*/  VIADD R1, R1, 0xfffffff8 ;  /* 0xfffffff801017836 */ /* 0x001fe20000000000 */
[----:B------:R-:W-:Y:S01]  /*0030*/  MOV R0, 0x0 ;  /* 0x0000000000007802 */ /* 0x000fe20000000f00 */
[----:B------:R-:W0:Y:S04]  /*0040*/  LDCU UR4, c[0x0][0x2f8] ;  /* 0x00005f00ff0477ac */ /* 0x000e280008000800 */
[----:B------:R2:W3:Y:S01]  /*0050*/  LDC.64 R2, c[0x4][R0] ;  /* 0x0100000000027b82 */ /* 0x0004e20000000a00 */
[----:B------:R-:W4:Y:S01]  /*0060*/  LDCU.64 UR6, c[0x4][0x8] ;  /* 0x01000100ff0677ac */ /* 0x000f220008000a00 */
[----:B------:R-:W5:Y:S01]  /*0070*/  LDCU UR5, c[0x0][0x2fc] ;  /* 0x00005f80ff0577ac */ /* 0x000f620008000800 */
[----:B0-----:R-:W-:Y:S01]  /*0080*/  IADD3 R6, P0, PT, R1, UR4, RZ ;  /* 0x0000000401067c10 */ /* 0x001fe2000ff1e0ff */
[----:B----4-:R-:W-:Y:S01]  /*0090*/  IMAD.U32 R4, RZ, RZ, UR6 ;  /* 0x00000006ff047e24 */ /* 0x010fe2000f8e00ff */
[----:B------:R-:W-:-:S03]  /*00a0*/  MOV R5, UR7 ;  /* 0x0000000700057c02 */ /* 0x000fc60008000f00 */
[----:B-----5:R-:W-:Y:S01]  /*00b0*/  IMAD.X R7, RZ, RZ, UR5, P0 ;  /* 0x00000005ff077e24 */ /* 0x020fe200080e06ff */
[----:B-1----:R2:W-:Y:S07]  /*00c0*/  STL [R1], R8 ;  /* 0x0000000801007387 */ /* 0x0025ee0000100800 */
[----:B------:R-:W-:-:S07]  /*00d0*/  LEPC R20, `(.L_x_0) ;  /* 0x000000001014794e */ /* 0x000fce0000000000 */
[----:B--23--:R-:W-:Y:S05]  /*00e0*/  CALL.ABS.NOINC R2 ;  /* 0x0000000002007343 */ /* 0x00cfea0003c00000 */
.L_x_0:
[----:B------:R-:W-:Y:S05]  /*00f0*/  EXIT ;  /* 0x000000000000794d */ /* 0x000fea0003800000 */
.L_x_1:
[----:B------:R-:W-:-:S00]  /*0100*/  BRA `(.L_x_1) ;  /* 0xfffffffc00fc7947 */ /* 0x000fc0000383ffff */
[----:B------:R-:W-:-:S00]  /*0110*/  NOP ;  /* 0x0000000000007918 */ /* 0x000fc00000000000 */
        /* <DEDUP_REMOVED lines=14> */
.L_x_2:


//--------------------- .nv.global.init           --------------------------
	.section	.nv.global.init,"aw",@progbits
.nv.global.init:
	.type		$str,@object
	.size		$str,(.L_0 - $str)
$str:
        /*0000*/ 	.byte	0x48, 0x65, 0x6c, 0x6c, 0x6f, 0x20, 0x57, 0x6f, 0x72, 0x6c, 0x64, 0x20, 0x66, 0x72, 0x6f, 0x6d
        /*0010*/ 	.byte	0x20, 0x74, 0x68, 0x72, 0x65, 0x61, 0x64, 0x20, 0x25, 0x64, 0x21, 0x0a, 0x00
.L_0:


//--------------------- .nv.shared.reserved.0     --------------------------
	.section	.nv.shared.reserved.0,"aw",@nobits
	.weak		__nv_reservedSMEM_offset_0_alias
	.size		__nv_reservedSMEM_offset_0_alias, 0, 64
	.other		__nv_reservedSMEM_offset_0_alias,@"STO_CUDA_RESERVED_SHARED STV_DEFAULT"
__nv_reservedSMEM_offset_0_alias:
	.zero		0
	.zero		64


//--------------------- .nv.constant0._Z14hello_from_gpuv --------------------------
	.section	.nv.constant0._Z14hello_from_gpuv,"a",@progbits
	.sectionflags	@""
	.align	4
.nv.constant0._Z14hello_from_gpuv:
	.zero		896


//--------------------- SYMBOLS --------------------------

	.type		.nv.reservedSmem.offset0,@object
	.size		.nv.reservedSmem.offset0,0x4
	.type		vprintf,@function
